//
// Generated by NVIDIA NVVM Compiler
//
// Compiler Build ID: CL-36424714
// Cuda compilation tools, release 13.0, V13.0.88
// Based on NVVM 20.0.0
//

.version 9.0
.target sm_100
.address_size 64

	// .globl	_Z8generatejPj

.visible .entry _Z8generatejPj(
	.param .u32 _Z8generatejPj_param_0,
	.param .u64 .ptr .align 1 _Z8generatejPj_param_1
)
{
	.reg .pred 	%p<3>;
	.reg .b32 	%r<13>;
	.reg .b64 	%rd<5>;

	ld.param.u32 	%r7, [_Z8generatejPj_param_0];
	ld.param.u64 	%rd2, [_Z8generatejPj_param_1];
	mov.u32 	%r1, %ntid.x;
	mov.u32 	%r8, %ctaid.x;
	mov.u32 	%r9, %tid.x;
	mad.lo.s32 	%r12, %r1, %r8, %r9;
	add.s32 	%r3, %r7, -1;
	setp.ge.u32 	%p1, %r12, %r3;
	@%p1 bra 	$L__BB0_3;
	mov.u32 	%r10, %nctaid.x;
	mul.lo.s32 	%r4, %r1, %r10;
	cvta.to.global.u64 	%rd1, %rd2;
$L__BB0_2:
	add.s32 	%r11, %r12, 2;
	mul.wide.u32 	%rd3, %r12, 4;
	add.s64 	%rd4, %rd1, %rd3;
	st.global.u32 	[%rd4], %r11;
	add.s32 	%r12, %r12, %r4;
	setp.lt.u32 	%p2, %r12, %r3;
	@%p2 bra 	$L__BB0_2;
$L__BB0_3:
	ret;

}
	// .globl	_Z9shootLoopjPjjjj
.visible .entry _Z9shootLoopjPjjjj(
	.param .u32 _Z9shootLoopjPjjjj_param_0,
	.param .u64 .ptr .align 1 _Z9shootLoopjPjjjj_param_1,
	.param .u32 _Z9shootLoopjPjjjj_param_2,
	.param .u32 _Z9shootLoopjPjjjj_param_3,
	.param .u32 _Z9shootLoopjPjjjj_param_4
)
{
	.reg .pred 	%p<6>;
	.reg .b32 	%r<20>;
	.reg .b64 	%rd<7>;

	ld.param.u32 	%r11, [_Z9shootLoopjPjjjj_param_0];
	ld.param.u64 	%rd2, [_Z9shootLoopjPjjjj_param_1];
	ld.param.u32 	%r12, [_Z9shootLoopjPjjjj_param_4];
	cvta.to.global.u64 	%rd1, %rd2;
	mov.u32 	%r1, %ntid.x;
	mov.u32 	%r13, %ctaid.x;
	mov.u32 	%r14, %tid.x;
	mad.lo.s32 	%r18, %r1, %r13, %r14;
	setp.ge.u32 	%p1, %r18, %r12;
	@%p1 bra 	$L__BB1_6;
	add.s32 	%r3, %r11, -1;
	mov.u32 	%r15, %nctaid.x;
	mul.lo.s32 	%r4, %r1, %r15;
$L__BB1_2:
	mul.wide.u32 	%rd3, %r18, 4;
	add.s64 	%rd4, %rd1, %rd3;
	ld.global.u32 	%r6, [%rd4];
	setp.eq.s32 	%p2, %r6, 0;
	@%p2 bra 	$L__BB1_5;
	shl.b32 	%r16, %r6, 1;
	add.s32 	%r19, %r16, -2;
	setp.ge.u32 	%p3, %r19, %r3;
	@%p3 bra 	$L__BB1_5;
$L__BB1_4:
	mul.wide.u32 	%rd5, %r19, 4;
	add.s64 	%rd6, %rd1, %rd5;
	mov.b32 	%r17, 0;
	st.global.u32 	[%rd6], %r17;
	add.s32 	%r19, %r19, %r6;
	setp.lt.u32 	%p4, %r19, %r3;
	@%p4 bra 	$L__BB1_4;
$L__BB1_5:
	add.s32 	%r18, %r18, %r4;
	setp.lt.u32 	%p5, %r18, %r12;
	@%p5 bra 	$L__BB1_2;
$L__BB1_6:
	ret;

}


// ===== COMPILED SASS (sm_100) =====

	.target	sm_100

	.elftype	@"ET_EXEC"


//--------------------- .note.nv.tkinfo           --------------------------
	.section	.note.nv.tkinfo,"",@"SHT_NOTE"
	.sectionflags	@"SHF_NOTE_NV_TKINFO"
	.tkinfo
        /*0018*/ 	.word	0x00000002
        /*0030*/ 	.string	""
        /*0030*/ 	.string	"ptxas"
        /*0030*/ 	.string	"Cuda compilation tools, release 13.0, V13.0.88"
        /*0030*/ 	.string	"Build cuda_13.0.r13.0/compiler.36424714_0"
        /*0030*/ 	.string	"-arch sm_100 -m 64 "



//--------------------- .note.nv.cuinfo           --------------------------
	.section	.note.nv.cuinfo,"",@"SHT_NOTE"
	.sectionflags	@"SHF_NOTE_NV_CUINFO"
        /*0018*/ 	.short	0x0002
        /*001a*/ 	.short	0x0064
        /*001c*/ 	.short	0x0082
	.zero		2


//--------------------- .nv.info                  --------------------------
	.section	.nv.info,"",@"SHT_CUDA_INFO"
	.align	4


	//----- nvinfo : EIATTR_REGCOUNT
	.align		4
        /*0000*/ 	.byte	0x04, 0x2f
        /*0002*/ 	.short	(.L_1 - .L_0)
	.align		4
.L_0:
        /*0004*/ 	.word	index@(_Z8generatejPj)
        /*0008*/ 	.word	0x0000000a


	//----- nvinfo : EIATTR_FRAME_SIZE
	.align		4
.L_1:
        /*000c*/ 	.byte	0x04, 0x11
        /*000e*/ 	.short	(.L_3 - .L_2)
	.align		4
.L_2:
        /*0010*/ 	.word	index@(_Z8generatejPj)
        /*0014*/ 	.word	0x00000000


	//----- nvinfo : EIATTR_REGCOUNT
	.align		4
.L_3:
        /*0018*/ 	.byte	0x04, 0x2f
        /*001a*/ 	.short	(.L_5 - .L_4)
	.align		4
.L_4:
        /*001c*/ 	.word	index@(_Z9shootLoopjPjjjj)
        /*0020*/ 	.word	0x0000000a


	//----- nvinfo : EIATTR_FRAME_SIZE
	.align		4
.L_5:
        /*0024*/ 	.byte	0x04, 0x11
        /*0026*/ 	.short	(.L_7 - .L_6)
	.align		4
.L_6:
        /*0028*/ 	.word	index@(_Z9shootLoopjPjjjj)
        /*002c*/ 	.word	0x00000000


	//----- nvinfo : EIATTR_MIN_STACK_SIZE
	.align		4
.L_7:
        /*0030*/ 	.byte	0x04, 0x12
        /*0032*/ 	.short	(.L_9 - .L_8)
	.align		4
.L_8:
        /*0034*/ 	.word	index@(_Z9shootLoopjPjjjj)
        /*0038*/ 	.word	0x00000000


	//----- nvinfo : EIATTR_MIN_STACK_SIZE
	.align		4
.L_9:
        /*003c*/ 	.byte	0x04, 0x12
        /*003e*/ 	.short	(.L_11 - .L_10)
	.align		4
.L_10:
        /*0040*/ 	.word	index@(_Z8generatejPj)
        /*0044*/ 	.word	0x00000000
.L_11:


//--------------------- .nv.compat                --------------------------
	.section	.nv.compat,"",@"SHT_CUDA_COMPAT_INFO"
	.align	4
        /*0000*/ 	.byte	0x02, 0x09, 0x00, 0x00, 0x02, 0x02, 0x01, 0x00, 0x02, 0x05, 0x05, 0x00, 0x03, 0x07, 0x01, 0x01
        /*0010*/ 	.byte	0x02, 0x03, 0x00, 0x00, 0x02, 0x06, 0x01, 0x00, 0x04, 0x0b, 0x08, 0x00, 0x09, 0x00, 0x00, 0x00
        /*0020*/ 	.byte	0x00, 0x00, 0x00, 0x00


//--------------------- .nv.info._Z9shootLoopjPjjjj --------------------------
	.section	.nv.info._Z9shootLoopjPjjjj,"",@"SHT_CUDA_INFO"
	.sectionflags	@""
	.align	4


	//----- nvinfo : EIATTR_CUDA_API_VERSION
	.align		4
        /*0000*/ 	.byte	0x04, 0x37
        /*0002*/ 	.short	(.L_13 - .L_12)
.L_12:
        /*0004*/ 	.word	0x00000082


	//----- nvinfo : EIATTR_KPARAM_INFO
	.align		4
.L_13:
        /*0008*/ 	.byte	0x04, 0x17
        /*000a*/ 	.short	(.L_15 - .L_14)
.L_14:
        /*000c*/ 	.word	0x00000000
        /*0010*/ 	.short	0x0004
        /*0012*/ 	.short	0x0018
        /*0014*/ 	.byte	0x00, 0xf0, 0x11, 0x00


	//----- nvinfo : EIATTR_KPARAM_INFO
	.align		4
.L_15:
        /*0018*/ 	.byte	0x04, 0x17
        /*001a*/ 	.short	(.L_17 - .L_16)
.L_16:
        /*001c*/ 	.word	0x00000000
        /*0020*/ 	.short	0x0003
        /*0022*/ 	.short	0x0014
        /*0024*/ 	.byte	0x00, 0xf0, 0x11, 0x00


	//----- nvinfo : EIATTR_KPARAM_INFO
	.align		4
.L_17:
        /*0028*/ 	.byte	0x04, 0x17
        /*002a*/ 	.short	(.L_19 - .L_18)
.L_18:
        /*002c*/ 	.word	0x00000000
        /*0030*/ 	.short	0x0002
        /*0032*/ 	.short	0x0010
        /*0034*/ 	.byte	0x00, 0xf0, 0x11, 0x00


	//----- nvinfo : EIATTR_KPARAM_INFO
	.align		4
.L_19:
        /*0038*/ 	.byte	0x04, 0x17
        /*003a*/ 	.short	(.L_21 - .L_20)
.L_20:
        /*003c*/ 	.word	0x00000000
        /*0040*/ 	.short	0x0001
        /*0042*/ 	.short	0x0008
        /*0044*/ 	.byte	0x00, 0xf5, 0x21, 0x00


	//----- nvinfo : EIATTR_KPARAM_INFO
	.align		4
.L_21:
        /*0048*/ 	.byte	0x04, 0x17
        /*004a*/ 	.short	(.L_23 - .L_22)
.L_22:
        /*004c*/ 	.word	0x00000000
        /*0050*/ 	.short	0x0000
        /*0052*/ 	.short	0x0000
        /*0054*/ 	.byte	0x00, 0xf0, 0x11, 0x00


	//----- nvinfo : EIATTR_SPARSE_MMA_MASK
	.align		4
.L_23:
        /*0058*/ 	.byte	0x03, 0x50
        /*005a*/ 	.short	0x0000


	//----- nvinfo : EIATTR_MAXREG_COUNT
	.align		4
        /*005c*/ 	.byte	0x03, 0x1b
        /*005e*/ 	.short	0x00ff


	//----- nvinfo : EIATTR_MERCURY_ISA_VERSION
	.align		4
        /*0060*/ 	.byte	0x03, 0x5f
        /*0062*/ 	.short	0x0101


	//----- nvinfo : EIATTR_VRC_CTA_INIT_COUNT
	.align		4
        /*0064*/ 	.byte	0x02, 0x4a
	.zero		1
	.zero		1


	//----- nvinfo : EIATTR_EXIT_INSTR_OFFSETS
	.align		4
        /*0068*/ 	.byte	0x04, 0x1c
        /*006a*/ 	.short	(.L_25 - .L_24)


	//   ....[0]....
.L_24:
        /*006c*/ 	.word	0x00000070


	//   ....[1]....
        /*0070*/ 	.word	0x00000210


	//----- nvinfo : EIATTR_CRS_STACK_SIZE
	.align		4
.L_25:
        /*0074*/ 	.byte	0x04, 0x1e
        /*0076*/ 	.short	(.L_27 - .L_26)
.L_26:
        /*0078*/ 	.word	0x00000000


	//----- nvinfo : EIATTR_CBANK_PARAM_SIZE
	.align		4
.L_27:
        /*007c*/ 	.byte	0x03, 0x19
        /*007e*/ 	.short	0x001c


	//----- nvinfo : EIATTR_PARAM_CBANK
	.align		4
        /*0080*/ 	.byte	0x04, 0x0a
        /*0082*/ 	.short	(.L_29 - .L_28)
	.align		4
.L_28:
        /*0084*/ 	.word	index@(.nv.constant0._Z9shootLoopjPjjjj)
        /*0088*/ 	.short	0x0380
        /*008a*/ 	.short	0x001c


	//----- nvinfo : EIATTR_SW_WAR
	.align		4
.L_29:
        /*008c*/ 	.byte	0x04, 0x36
        /*008e*/ 	.short	(.L_31 - .L_30)
.L_30:
        /*0090*/ 	.word	0x00000008
.L_31:


//--------------------- .nv.info._Z8generatejPj   --------------------------
	.section	.nv.info._Z8generatejPj,"",@"SHT_CUDA_INFO"
	.sectionflags	@""
	.align	4


	//----- nvinfo : EIATTR_CUDA_API_VERSION
	.align		4
        /*0000*/ 	.byte	0x04, 0x37
        /*0002*/ 	.short	(.L_33 - .L_32)
.L_32:
        /*0004*/ 	.word	0x00000082


	//----- nvinfo : EIATTR_KPARAM_INFO
	.align		4
.L_33:
        /*0008*/ 	.byte	0x04, 0x17
        /*000a*/ 	.short	(.L_35 - .L_34)
.L_34:
        /*000c*/ 	.word	0x00000000
        /*0010*/ 	.short	0x0001
        /*0012*/ 	.short	0x0008
        /*0014*/ 	.byte	0x00, 0xf5, 0x21, 0x00


	//----- nvinfo : EIATTR_KPARAM_INFO
	.align		4
.L_35:
        /*0018*/ 	.byte	0x04, 0x17
        /*001a*/ 	.short	(.L_37 - .L_36)
.L_36:
        /*001c*/ 	.word	0x00000000
        /*0020*/ 	.short	0x0000
        /*0022*/ 	.short	0x0000
        /*0024*/ 	.byte	0x00, 0xf0, 0x11, 0x00


	//----- nvinfo : EIATTR_SPARSE_MMA_MASK
	.align		4
.L_37:
        /*0028*/ 	.byte	0x03, 0x50
        /*002a*/ 	.short	0x0000


	//----- nvinfo : EIATTR_MAXREG_COUNT
	.align		4
        /*002c*/ 	.byte	0x03, 0x1b
        /*002e*/ 	.short	0x00ff


	//----- nvinfo : EIATTR_MERCURY_ISA_VERSION
	.align		4
        /*0030*/ 	.byte	0x03, 0x5f
        /*0032*/ 	.short	0x0101


	//----- nvinfo : EIATTR_VRC_CTA_INIT_COUNT
	.align		4
        /*0034*/ 	.byte	0x02, 0x4a
	.zero		1
	.zero		1


	//----- nvinfo : EIATTR_EXIT_INSTR_OFFSETS
	.align		4
        /*0038*/ 	.byte	0x04, 0x1c
        /*003a*/ 	.short	(.L_39 - .L_38)


	//   ....[0]....
.L_38:
        /*003c*/ 	.word	0x00000080


	//   ....[1]....
        /*0040*/ 	.word	0x00000130


	//----- nvinfo : EIATTR_CRS_STACK_SIZE
	.align		4
.L_39:
        /*0044*/ 	.byte	0x04, 0x1e
        /*0046*/ 	.short	(.L_41 - .L_40)
.L_40:
        /*0048*/ 	.word	0x00000000


	//----- nvinfo : EIATTR_CBANK_PARAM_SIZE
	.align		4
.L_41:
        /*004c*/ 	.byte	0x03, 0x19
        /*004e*/ 	.short	0x0010


	//----- nvinfo : EIATTR_PARAM_CBANK
	.align		4
        /*0050*/ 	.byte	0x04, 0x0a
        /*0052*/ 	.short	(.L_43 - .L_42)
	.align		4
.L_42:
        /*0054*/ 	.word	index@(.nv.constant0._Z8generatejPj)
        /*0058*/ 	.short	0x0380
        /*005a*/ 	.short	0x0010


	//----- nvinfo : EIATTR_SW_WAR
	.align		4
.L_43:
        /*005c*/ 	.byte	0x04, 0x36
        /*005e*/ 	.short	(.L_45 - .L_44)
.L_44:
        /*0060*/ 	.word	0x00000008
.L_45:


//--------------------- .nv.callgraph             --------------------------
	.section	.nv.callgraph,"",@"SHT_CUDA_CALLGRAPH"
	.align	4
	.sectionentsize	8
	.align		4
        /*0000*/ 	.word	0x00000000
	.align		4
        /*0004*/ 	.word	0xffffffff
	.align		4
        /*0008*/ 	.word	0x00000000
	.align		4
        /*000c*/ 	.word	0xfffffffe
	.align		4
        /*0010*/ 	.word	0x00000000
	.align		4
        /*0014*/ 	.word	0xfffffffd
	.align		4
        /*0018*/ 	.word	0x00000000
	.align		4
        /*001c*/ 	.word	0xfffffffc


//--------------------- .text._Z9shootLoopjPjjjj  --------------------------
	.section	.text._Z9shootLoopjPjjjj,"ax",@progbits
	.align	128
        .global         _Z9shootLoopjPjjjj
        .type           _Z9shootLoopjPjjjj,@function
        .size           _Z9shootLoopjPjjjj,(.L_x_7 - _Z9shootLoopjPjjjj)
        .other          _Z9shootLoopjPjjjj,@"STO_CUDA_ENTRY STV_DEFAULT"
_Z9shootLoopjPjjjj:
.text._Z9shootLoopjPjjjj:
[----:B------:R-:W-:Y:S01]  /*0000*/  LDC R1, c[0x0][0x37c] ;  /* 0x0000df00ff017b82 */ /* 0x000fe20000000800 */
[----:B------:R-:W0:Y:S01]  /*0010*/  S2R R0, SR_CTAID.X ;  /* 0x0000000000007919 */ /* 0x000e220000002500 */
[----:B------:R-:W0:Y:S01]  /*0020*/  LDCU UR5, c[0x0][0x360] ;  /* 0x00006c00ff0577ac */ /* 0x000e220008000800 */
[----:B------:R-:W0:Y:S01]  /*0030*/  S2R R3, SR_TID.X ;  /* 0x0000000000037919 */ /* 0x000e220000002100 */
[----:B------:R-:W1:Y:S01]  /*0040*/  LDCU UR4, c[0x0][0x398] ;  /* 0x00007300ff0477ac */ /* 0x000e620008000800 */
[----:B0-----:R-:W-:-:S05]  /*0050*/  IMAD R0, R0, UR5, R3 ;  /* 0x0000000500007c24 */ /* 0x001fca000f8e0203 */
[----:B-1----:R-:W-:-:S13]  /*0060*/  ISETP.GE.U32.AND P0, PT, R0, UR4, PT ;  /* 0x0000000400007c0c */ /* 0x002fda000bf06070 */
[----:B------:R-:W-:Y:S05]  /*0070*/  @P0 EXIT ;  /* 0x000000000000094d */ /* 0x000fea0003800000 */
[----:B------:R-:W0:Y:S01]  /*0080*/  LDCU UR4, c[0x0][0x380] ;  /* 0x00007000ff0477ac */ /* 0x000e220008000800 */
[----:B------:R-:W1:Y:S01]  /*0090*/  LDCU UR6, c[0x0][0x370] ;  /* 0x00006e00ff0677ac */ /* 0x000e620008000800 */
[----:B------:R-:W2:Y:S01]  /*00a0*/  LDCU.64 UR8, c[0x0][0x358] ;  /* 0x00006b00ff0877ac */ /* 0x000ea20008000a00 */
[----:B0-----:R-:W-:Y:S02]  /*00b0*/  UIADD3 UR4, UPT, UPT, UR4, -0x1, URZ ;  /* 0xffffffff04047890 */ /* 0x001fe4000fffe0ff */
[----:B-12---:R-:W-:-:S12]  /*00c0*/  UIMAD UR5, UR5, UR6, URZ ;  /* 0x00000006050572a4 */ /* 0x006fd8000f8e02ff */
.L_x_3:
[----:B------:R-:W0:Y:S01]  /*00d0*/  LDC.64 R4, c[0x0][0x388] ;  /* 0x0000e200ff047b82 */ /* 0x000e220000000a00 */
[----:B------:R-:W1:Y:S01]  /*00e0*/  LDCU UR6, c[0x0][0x398] ;  /* 0x00007300ff0677ac */ /* 0x000e620008000800 */
[----:B0-----:R-:W-:-:S05]  /*00f0*/  IMAD.WIDE.U32 R2, R0, 0x4, R4 ;  /* 0x0000000400027825 */ /* 0x001fca00078e0004 */
[----:B------:R-:W2:Y:S01]  /*0100*/  LDG.E R6, desc[UR8][R2.64] ;  /* 0x0000000802067981 */ /* 0x000ea2000c1e1900 */
[----:B------:R-:W-:Y:S01]  /*0110*/  VIADD R0, R0, UR5 ;  /* 0x0000000500007c36 */ /* 0x000fe20008000000 */
[----:B------:R-:W-:Y:S04]  /*0120*/  BSSY.RECONVERGENT B0, `(.L_x_0) ;  /* 0x000000d000007945 */ /* 0x000fe80003800200 */
[----:B-1----:R-:W-:Y:S02]  /*0130*/  ISETP.GE.U32.AND P0, PT, R0, UR6, PT ;  /* 0x0000000600007c0c */ /* 0x002fe4000bf06070 */
[----:B--2---:R-:W-:-:S13]  /*0140*/  ISETP.NE.AND P1, PT, R6, RZ, PT ;  /* 0x000000ff0600720c */ /* 0x004fda0003f25270 */
[----:B------:R-:W-:Y:S05]  /*0150*/  @!P1 BRA `(.L_x_1) ;  /* 0x0000000000249947 */ /* 0x000fea0003800000 */
[----:B------:R-:W-:-:S04]  /*0160*/  LEA R2, R6, 0xfffffffe, 0x1 ;  /* 0xfffffffe06027811 */ /* 0x000fc800078e08ff */
[----:B------:R-:W-:-:S13]  /*0170*/  ISETP.GE.U32.AND P1, PT, R2, UR4, PT ;  /* 0x0000000402007c0c */ /* 0x000fda000bf26070 */
[----:B------:R-:W-:Y:S05]  /*0180*/  @P1 BRA `(.L_x_1) ;  /* 0x0000000000181947 */ /* 0x000fea0003800000 */
[----:B------:R-:W-:-:S07]  /*0190*/  IMAD.MOV.U32 R7, RZ, RZ, R2 ;  /* 0x000000ffff077224 */ /* 0x000fce00078e0002 */
.L_x_2:
[----:B------:R-:W-:-:S04]  /*01a0*/  IMAD.WIDE.U32 R2, R7, 0x4, R4 ;  /* 0x0000000407027825 */ /* 0x000fc800078e0004 */
[----:B------:R-:W-:Y:S01]  /*01b0*/  IMAD.IADD R7, R6, 0x1, R7 ;  /* 0x0000000106077824 */ /* 0x000fe200078e0207 */
[----:B------:R0:W-:Y:S04]  /*01c0*/  STG.E desc[UR8][R2.64], RZ ;  /* 0x000000ff02007986 */ /* 0x0001e8000c101908 */
[----:B------:R-:W-:-:S13]  /*01d0*/  ISETP.GE.U32.AND P1, PT, R7, UR4, PT ;  /* 0x0000000407007c0c */ /* 0x000fda000bf26070 */
[----:B0-----:R-:W-:Y:S05]  /*01e0*/  @!P1 BRA `(.L_x_2) ;  /* 0xfffffffc00ec9947 */ /* 0x001fea000383ffff */
.L_x_1:
[----:B------:R-:W-:Y:S05]  /*01f0*/  BSYNC.RECONVERGENT B0 ;  /* 0x0000000000007941 */ /* 0x000fea0003800200 */
.L_x_0:
[----:B------:R-:W-:Y:S05]  /*0200*/  @!P0 BRA `(.L_x_3) ;  /* 0xfffffffc00b08947 */ /* 0x000fea000383ffff */
[----:B------:R-:W-:Y:S05]  /*0210*/  EXIT ;  /* 0x000000000000794d */ /* 0x000fea0003800000 */
.L_x_4:
[----:B------:R-:W-:-:S00]  /*0220*/  BRA `(.L_x_4) ;  /* 0xfffffffc00fc7947 */ /* 0x000fc0000383ffff */
[----:B------:R-:W-:-:S00]  /*0230*/  NOP ;  /* 0x0000000000007918 */ /* 0x000fc00000000000 */
        /* <DEDUP_REMOVED lines=12> */
.L_x_7:


//--------------------- .text._Z8generatejPj      --------------------------
	.section	.text._Z8generatejPj,"ax",@progbits
	.align	128
        .global         _Z8generatejPj
        .type           _Z8generatejPj,@function
        .size           _Z8generatejPj,(.L_x_8 - _Z8generatejPj)
        .other          _Z8generatejPj,@"STO_CUDA_ENTRY STV_DEFAULT"
_Z8generatejPj:
.text._Z8generatejPj:
[----:B------:R-:W-:Y:S01]  /*0000*/  LDC R1, c[0x0][0x37c] ;  /* 0x0000df00ff017b82 */ /* 0x000fe20000000800 */
[----:B------:R-:W0:Y:S01]  /*0010*/  S2R R0, SR_CTAID.X ;  /* 0x0000000000007919 */ /* 0x000e220000002500 */
[----:B------:R-:W1:Y:S01]  /*0020*/  LDCU UR4, c[0x0][0x380] ;  /* 0x00007000ff0477ac */ /* 0x000e620008000800 */
[----:B------:R-:W0:Y:S01]  /*0030*/  S2R R3, SR_TID.X ;  /* 0x0000000000037919 */ /* 0x000e220000002100 */
[----:B------:R-:W0:Y:S01]  /*0040*/  LDCU UR5, c[0x0][0x360] ;  /* 0x00006c00ff0577ac */ /* 0x000e220008000800 */
[----:B-1----:R-:W-:Y:S01]  /*0050*/  UIADD3 UR4, UPT, UPT, UR4, -0x1, URZ ;  /* 0xffffffff04047890 */ /* 0x002fe2000fffe0ff */
[----:B0-----:R-:W-:-:S05]  /*0060*/  IMAD R0, R0, UR5, R3 ;  /* 0x0000000500007c24 */ /* 0x001fca000f8e0203 */
[----:B------:R-:W-:-:S13]  /*0070*/  ISETP.GE.U32.AND P0, PT, R0, UR4, PT ;  /* 0x0000000400007c0c */ /* 0x000fda000bf06070 */
[----:B------:R-:W-:Y:S05]  /*0080*/  @P0 EXIT ;  /* 0x000000000000094d */ /* 0x000fea0003800000 */
[----:B------:R-:W0:Y:S01]  /*0090*/  LDC.64 R4, c[0x0][0x388] ;  /* 0x0000e200ff047b82 */ /* 0x000e220000000a00 */
[----:B------:R-:W1:Y:S01]  /*00a0*/  LDCU UR6, c[0x0][0x370] ;  /* 0x00006e00ff0677ac */ /* 0x000e620008000800 */
[----:B------:R-:W2:Y:S01]  /*00b0*/  LDCU.64 UR8, c[0x0][0x358] ;  /* 0x00006b00ff0877ac */ /* 0x000ea20008000a00 */
[----:B-1----:R-:W-:-:S12]  /*00c0*/  UIMAD UR5, UR5, UR6, URZ ;  /* 0x00000006050572a4 */ /* 0x002fd8000f8e02ff */
.L_x_5:
[C---:B------:R-:W-:Y:S01]  /*00d0*/  IADD3 R7, PT, PT, R0.reuse, 0x2, RZ ;  /* 0x0000000200077810 */ /* 0x040fe20007ffe0ff */
[C---:B0-----:R-:W-:Y:S01]  /*00e0*/  IMAD.WIDE.U32 R2, R0.reuse, 0x4, R4 ;  /* 0x0000000400027825 */ /* 0x041fe200078e0004 */
[----:B------:R-:W-:-:S04]  /*00f0*/  IADD3 R0, PT, PT, R0, UR5, RZ ;  /* 0x0000000500007c10 */ /* 0x000fc8000fffe0ff */
[----:B--2---:R1:W-:Y:S01]  /*0100*/  STG.E desc[UR8][R2.64], R7 ;  /* 0x0000000702007986 */ /* 0x0043e2000c101908 */
[----:B------:R-:W-:-:S13]  /*0110*/  ISETP.GE.U32.AND P0, PT, R0, UR4, PT ;  /* 0x0000000400007c0c */ /* 0x000fda000bf06070 */
[----:B-1----:R-:W-:Y:S05]  /*0120*/  @!P0 BRA `(.L_x_5) ;  /* 0xfffffffc00e88947 */ /* 0x002fea000383ffff */
[----:B------:R-:W-:Y:S05]  /*0130*/  EXIT ;  /* 0x000000000000794d */ /* 0x000fea0003800000 */
.L_x_6:
        /* <DEDUP_REMOVED lines=12> */
.L_x_8:


//--------------------- .nv.shared.reserved.0     --------------------------
	.section	.nv.shared.reserved.0,"aw",@nobits
	.weak		__nv_reservedSMEM_offset_0_alias
	.size		__nv_reservedSMEM_offset_0_alias, 0, 64
	.other		__nv_reservedSMEM_offset_0_alias,@"STO_CUDA_RESERVED_SHARED STV_DEFAULT"
__nv_reservedSMEM_offset_0_alias:
	.zero		0
	.zero		64


//--------------------- .nv.constant0._Z9shootLoopjPjjjj --------------------------
	.section	.nv.constant0._Z9shootLoopjPjjjj,"a",@progbits
	.sectionflags	@""
	.align	4
.nv.constant0._Z9shootLoopjPjjjj:
	.zero		924


//--------------------- .nv.constant0._Z8generatejPj --------------------------
	.section	.nv.constant0._Z8generatejPj,"a",@progbits
	.sectionflags	@""
	.align	4
.nv.constant0._Z8generatejPj:
	.zero		912


//--------------------- SYMBOLS --------------------------

	.type		.nv.reservedSmem.offset0,@object
	.size		.nv.reservedSmem.offset0,0x4
